//
// Generated by NVIDIA NVVM Compiler
//
// Compiler Build ID: CL-36424714
// Cuda compilation tools, release 13.0, V13.0.88
// Based on NVVM 20.0.0
//

.version 9.0
.target sm_100
.address_size 64

	// .globl	_Z10spmv_naive10csr_matrixPfS0_

.visible .entry _Z10spmv_naive10csr_matrixPfS0_(
	.param .align 8 .b8 _Z10spmv_naive10csr_matrixPfS0__param_0[40],
	.param .u64 .ptr .align 1 _Z10spmv_naive10csr_matrixPfS0__param_1,
	.param .u64 .ptr .align 1 _Z10spmv_naive10csr_matrixPfS0__param_2
)
{
	.reg .pred 	%p<11>;
	.reg .b16 	%rs<5>;
	.reg .b32 	%r<72>;
	.reg .b32 	%f<112>;
	.reg .b64 	%rd<87>;

	ld.param.u64 	%rd8, [_Z10spmv_naive10csr_matrixPfS0__param_0+16];
	ld.param.v2.u32 	{%r23, %r24}, [_Z10spmv_naive10csr_matrixPfS0__param_0+24];
	ld.param.u64 	%rd7, [_Z10spmv_naive10csr_matrixPfS0__param_0+8];
	ld.param.u64 	%rd6, [_Z10spmv_naive10csr_matrixPfS0__param_0];
	ld.param.u64 	%rd10, [_Z10spmv_naive10csr_matrixPfS0__param_1];
	ld.param.u64 	%rd9, [_Z10spmv_naive10csr_matrixPfS0__param_2];
	cvta.to.global.u64 	%rd1, %rd10;
	cvta.to.global.u64 	%rd2, %rd6;
	cvta.to.global.u64 	%rd3, %rd7;
	mov.u32 	%r31, %ctaid.x;
	mov.u32 	%r32, %ntid.x;
	mov.u32 	%r33, %tid.x;
	mad.lo.s32 	%r1, %r31, %r32, %r33;
	setp.ge.s32 	%p1, %r1, %r23;
	@%p1 bra 	$L__BB0_15;
	cvta.to.global.u64 	%rd11, %rd8;
	mul.wide.s32 	%rd12, %r1, 4;
	add.s64 	%rd13, %rd11, %rd12;
	ld.global.u32 	%r67, [%rd13];
	ld.global.u32 	%r3, [%rd13+4];
	setp.ge.s32 	%p2, %r67, %r3;
	mov.f32 	%f111, 0f00000000;
	@%p2 bra 	$L__BB0_14;
	sub.s32 	%r4, %r3, %r67;
	and.b32  	%r5, %r4, 15;
	sub.s32 	%r34, %r67, %r3;
	setp.gt.u32 	%p3, %r34, -16;
	mov.f32 	%f111, 0f00000000;
	@%p3 bra 	$L__BB0_5;
	and.b32  	%r35, %r4, -16;
	neg.s32 	%r65, %r35;
	add.s64 	%rd4, %rd2, 32;
	add.s64 	%rd5, %rd3, 32;
	mov.f32 	%f111, 0f00000000;
$L__BB0_4:
	.pragma "nounroll";
	mul.wide.s32 	%rd14, %r67, 4;
	add.s64 	%rd15, %rd4, %rd14;
	add.s64 	%rd16, %rd5, %rd14;
	ld.global.f32 	%f18, [%rd15+-32];
	ld.global.u32 	%r36, [%rd16+-32];
	mul.wide.s32 	%rd17, %r36, 4;
	add.s64 	%rd18, %rd1, %rd17;
	ld.global.f32 	%f19, [%rd18];
	fma.rn.f32 	%f20, %f18, %f19, %f111;
	ld.global.f32 	%f21, [%rd15+-28];
	ld.global.u32 	%r37, [%rd16+-28];
	mul.wide.s32 	%rd19, %r37, 4;
	add.s64 	%rd20, %rd1, %rd19;
	ld.global.f32 	%f22, [%rd20];
	fma.rn.f32 	%f23, %f21, %f22, %f20;
	ld.global.f32 	%f24, [%rd15+-24];
	ld.global.u32 	%r38, [%rd16+-24];
	mul.wide.s32 	%rd21, %r38, 4;
	add.s64 	%rd22, %rd1, %rd21;
	ld.global.f32 	%f25, [%rd22];
	fma.rn.f32 	%f26, %f24, %f25, %f23;
	ld.global.f32 	%f27, [%rd15+-20];
	ld.global.u32 	%r39, [%rd16+-20];
	mul.wide.s32 	%rd23, %r39, 4;
	add.s64 	%rd24, %rd1, %rd23;
	ld.global.f32 	%f28, [%rd24];
	fma.rn.f32 	%f29, %f27, %f28, %f26;
	ld.global.f32 	%f30, [%rd15+-16];
	ld.global.u32 	%r40, [%rd16+-16];
	mul.wide.s32 	%rd25, %r40, 4;
	add.s64 	%rd26, %rd1, %rd25;
	ld.global.f32 	%f31, [%rd26];
	fma.rn.f32 	%f32, %f30, %f31, %f29;
	ld.global.f32 	%f33, [%rd15+-12];
	ld.global.u32 	%r41, [%rd16+-12];
	mul.wide.s32 	%rd27, %r41, 4;
	add.s64 	%rd28, %rd1, %rd27;
	ld.global.f32 	%f34, [%rd28];
	fma.rn.f32 	%f35, %f33, %f34, %f32;
	ld.global.f32 	%f36, [%rd15+-8];
	ld.global.u32 	%r42, [%rd16+-8];
	mul.wide.s32 	%rd29, %r42, 4;
	add.s64 	%rd30, %rd1, %rd29;
	ld.global.f32 	%f37, [%rd30];
	fma.rn.f32 	%f38, %f36, %f37, %f35;
	ld.global.f32 	%f39, [%rd15+-4];
	ld.global.u32 	%r43, [%rd16+-4];
	mul.wide.s32 	%rd31, %r43, 4;
	add.s64 	%rd32, %rd1, %rd31;
	ld.global.f32 	%f40, [%rd32];
	fma.rn.f32 	%f41, %f39, %f40, %f38;
	ld.global.f32 	%f42, [%rd15];
	ld.global.u32 	%r44, [%rd16];
	mul.wide.s32 	%rd33, %r44, 4;
	add.s64 	%rd34, %rd1, %rd33;
	ld.global.f32 	%f43, [%rd34];
	fma.rn.f32 	%f44, %f42, %f43, %f41;
	ld.global.f32 	%f45, [%rd15+4];
	ld.global.u32 	%r45, [%rd16+4];
	mul.wide.s32 	%rd35, %r45, 4;
	add.s64 	%rd36, %rd1, %rd35;
	ld.global.f32 	%f46, [%rd36];
	fma.rn.f32 	%f47, %f45, %f46, %f44;
	ld.global.f32 	%f48, [%rd15+8];
	ld.global.u32 	%r46, [%rd16+8];
	mul.wide.s32 	%rd37, %r46, 4;
	add.s64 	%rd38, %rd1, %rd37;
	ld.global.f32 	%f49, [%rd38];
	fma.rn.f32 	%f50, %f48, %f49, %f47;
	ld.global.f32 	%f51, [%rd15+12];
	ld.global.u32 	%r47, [%rd16+12];
	mul.wide.s32 	%rd39, %r47, 4;
	add.s64 	%rd40, %rd1, %rd39;
	ld.global.f32 	%f52, [%rd40];
	fma.rn.f32 	%f53, %f51, %f52, %f50;
	ld.global.f32 	%f54, [%rd15+16];
	ld.global.u32 	%r48, [%rd16+16];
	mul.wide.s32 	%rd41, %r48, 4;
	add.s64 	%rd42, %rd1, %rd41;
	ld.global.f32 	%f55, [%rd42];
	fma.rn.f32 	%f56, %f54, %f55, %f53;
	ld.global.f32 	%f57, [%rd15+20];
	ld.global.u32 	%r49, [%rd16+20];
	mul.wide.s32 	%rd43, %r49, 4;
	add.s64 	%rd44, %rd1, %rd43;
	ld.global.f32 	%f58, [%rd44];
	fma.rn.f32 	%f59, %f57, %f58, %f56;
	ld.global.f32 	%f60, [%rd15+24];
	ld.global.u32 	%r50, [%rd16+24];
	mul.wide.s32 	%rd45, %r50, 4;
	add.s64 	%rd46, %rd1, %rd45;
	ld.global.f32 	%f61, [%rd46];
	fma.rn.f32 	%f62, %f60, %f61, %f59;
	ld.global.f32 	%f63, [%rd15+28];
	ld.global.u32 	%r51, [%rd16+28];
	mul.wide.s32 	%rd47, %r51, 4;
	add.s64 	%rd48, %rd1, %rd47;
	ld.global.f32 	%f64, [%rd48];
	fma.rn.f32 	%f111, %f63, %f64, %f62;
	add.s32 	%r67, %r67, 16;
	add.s32 	%r65, %r65, 16;
	setp.ne.s32 	%p4, %r65, 0;
	@%p4 bra 	$L__BB0_4;
$L__BB0_5:
	setp.eq.s32 	%p5, %r5, 0;
	@%p5 bra 	$L__BB0_14;
	and.b32  	%r12, %r4, 7;
	setp.lt.u32 	%p6, %r5, 8;
	@%p6 bra 	$L__BB0_8;
	mul.wide.s32 	%rd49, %r67, 4;
	add.s64 	%rd50, %rd2, %rd49;
	ld.global.f32 	%f66, [%rd50];
	add.s64 	%rd51, %rd3, %rd49;
	ld.global.u32 	%r52, [%rd51];
	mul.wide.s32 	%rd52, %r52, 4;
	add.s64 	%rd53, %rd1, %rd52;
	ld.global.f32 	%f67, [%rd53];
	fma.rn.f32 	%f68, %f66, %f67, %f111;
	ld.global.f32 	%f69, [%rd50+4];
	ld.global.u32 	%r53, [%rd51+4];
	mul.wide.s32 	%rd54, %r53, 4;
	add.s64 	%rd55, %rd1, %rd54;
	ld.global.f32 	%f70, [%rd55];
	fma.rn.f32 	%f71, %f69, %f70, %f68;
	ld.global.f32 	%f72, [%rd50+8];
	ld.global.u32 	%r54, [%rd51+8];
	mul.wide.s32 	%rd56, %r54, 4;
	add.s64 	%rd57, %rd1, %rd56;
	ld.global.f32 	%f73, [%rd57];
	fma.rn.f32 	%f74, %f72, %f73, %f71;
	ld.global.f32 	%f75, [%rd50+12];
	ld.global.u32 	%r55, [%rd51+12];
	mul.wide.s32 	%rd58, %r55, 4;
	add.s64 	%rd59, %rd1, %rd58;
	ld.global.f32 	%f76, [%rd59];
	fma.rn.f32 	%f77, %f75, %f76, %f74;
	ld.global.f32 	%f78, [%rd50+16];
	ld.global.u32 	%r56, [%rd51+16];
	mul.wide.s32 	%rd60, %r56, 4;
	add.s64 	%rd61, %rd1, %rd60;
	ld.global.f32 	%f79, [%rd61];
	fma.rn.f32 	%f80, %f78, %f79, %f77;
	ld.global.f32 	%f81, [%rd50+20];
	ld.global.u32 	%r57, [%rd51+20];
	mul.wide.s32 	%rd62, %r57, 4;
	add.s64 	%rd63, %rd1, %rd62;
	ld.global.f32 	%f82, [%rd63];
	fma.rn.f32 	%f83, %f81, %f82, %f80;
	ld.global.f32 	%f84, [%rd50+24];
	ld.global.u32 	%r58, [%rd51+24];
	mul.wide.s32 	%rd64, %r58, 4;
	add.s64 	%rd65, %rd1, %rd64;
	ld.global.f32 	%f85, [%rd65];
	fma.rn.f32 	%f86, %f84, %f85, %f83;
	ld.global.f32 	%f87, [%rd50+28];
	ld.global.u32 	%r59, [%rd51+28];
	mul.wide.s32 	%rd66, %r59, 4;
	add.s64 	%rd67, %rd1, %rd66;
	ld.global.f32 	%f88, [%rd67];
	fma.rn.f32 	%f111, %f87, %f88, %f86;
	add.s32 	%r67, %r67, 8;
$L__BB0_8:
	setp.eq.s32 	%p7, %r12, 0;
	@%p7 bra 	$L__BB0_14;
	and.b32  	%r15, %r4, 3;
	setp.lt.u32 	%p8, %r12, 4;
	@%p8 bra 	$L__BB0_11;
	mul.wide.s32 	%rd68, %r67, 4;
	add.s64 	%rd69, %rd2, %rd68;
	ld.global.f32 	%f90, [%rd69];
	add.s64 	%rd70, %rd3, %rd68;
	ld.global.u32 	%r60, [%rd70];
	mul.wide.s32 	%rd71, %r60, 4;
	add.s64 	%rd72, %rd1, %rd71;
	ld.global.f32 	%f91, [%rd72];
	fma.rn.f32 	%f92, %f90, %f91, %f111;
	ld.global.f32 	%f93, [%rd69+4];
	ld.global.u32 	%r61, [%rd70+4];
	mul.wide.s32 	%rd73, %r61, 4;
	add.s64 	%rd74, %rd1, %rd73;
	ld.global.f32 	%f94, [%rd74];
	fma.rn.f32 	%f95, %f93, %f94, %f92;
	ld.global.f32 	%f96, [%rd69+8];
	ld.global.u32 	%r62, [%rd70+8];
	mul.wide.s32 	%rd75, %r62, 4;
	add.s64 	%rd76, %rd1, %rd75;
	ld.global.f32 	%f97, [%rd76];
	fma.rn.f32 	%f98, %f96, %f97, %f95;
	ld.global.f32 	%f99, [%rd69+12];
	ld.global.u32 	%r63, [%rd70+12];
	mul.wide.s32 	%rd77, %r63, 4;
	add.s64 	%rd78, %rd1, %rd77;
	ld.global.f32 	%f100, [%rd78];
	fma.rn.f32 	%f111, %f99, %f100, %f98;
	add.s32 	%r67, %r67, 4;
$L__BB0_11:
	setp.eq.s32 	%p9, %r15, 0;
	@%p9 bra 	$L__BB0_14;
	neg.s32 	%r70, %r15;
$L__BB0_13:
	.pragma "nounroll";
	mul.wide.s32 	%rd79, %r67, 4;
	add.s64 	%rd80, %rd3, %rd79;
	add.s64 	%rd81, %rd2, %rd79;
	ld.global.f32 	%f101, [%rd81];
	ld.global.u32 	%r64, [%rd80];
	mul.wide.s32 	%rd82, %r64, 4;
	add.s64 	%rd83, %rd1, %rd82;
	ld.global.f32 	%f102, [%rd83];
	fma.rn.f32 	%f111, %f101, %f102, %f111;
	add.s32 	%r67, %r67, 1;
	add.s32 	%r70, %r70, 1;
	setp.ne.s32 	%p10, %r70, 0;
	@%p10 bra 	$L__BB0_13;
$L__BB0_14:
	cvta.to.global.u64 	%rd84, %rd9;
	add.s64 	%rd86, %rd84, %rd12;
	st.global.f32 	[%rd86], %f111;
$L__BB0_15:
	ret;

}


// ===== COMPILED SASS (sm_100) =====

	.target	sm_100

	.elftype	@"ET_EXEC"


//--------------------- .note.nv.tkinfo           --------------------------
	.section	.note.nv.tkinfo,"",@"SHT_NOTE"
	.sectionflags	@"SHF_NOTE_NV_TKINFO"
	.tkinfo
        /*0018*/ 	.word	0x00000002
        /*0030*/ 	.string	""
        /*0030*/ 	.string	"ptxas"
        /*0030*/ 	.string	"Cuda compilation tools, release 13.0, V13.0.88"
        /*0030*/ 	.string	"Build cuda_13.0.r13.0/compiler.36424714_0"
        /*0030*/ 	.string	"-arch sm_100 -m 64 "



//--------------------- .note.nv.cuinfo           --------------------------
	.section	.note.nv.cuinfo,"",@"SHT_NOTE"
	.sectionflags	@"SHF_NOTE_NV_CUINFO"
        /*0018*/ 	.short	0x0002
        /*001a*/ 	.short	0x0064
        /*001c*/ 	.short	0x0082
	.zero		2


//--------------------- .nv.info                  --------------------------
	.section	.nv.info,"",@"SHT_CUDA_INFO"
	.align	4


	//----- nvinfo : EIATTR_REGCOUNT
	.align		4
        /*0000*/ 	.byte	0x04, 0x2f
        /*0002*/ 	.short	(.L_1 - .L_0)
	.align		4
.L_0:
        /*0004*/ 	.word	index@(_Z10spmv_naive10csr_matrixPfS0_)
        /*0008*/ 	.word	0x00000020


	//----- nvinfo : EIATTR_FRAME_SIZE
	.align		4
.L_1:
        /*000c*/ 	.byte	0x04, 0x11
        /*000e*/ 	.short	(.L_3 - .L_2)
	.align		4
.L_2:
        /*0010*/ 	.word	index@(_Z10spmv_naive10csr_matrixPfS0_)
        /*0014*/ 	.word	0x00000000


	//----- nvinfo : EIATTR_MIN_STACK_SIZE
	.align		4
.L_3:
        /*0018*/ 	.byte	0x04, 0x12
        /*001a*/ 	.short	(.L_5 - .L_4)
	.align		4
.L_4:
        /*001c*/ 	.word	index@(_Z10spmv_naive10csr_matrixPfS0_)
        /*0020*/ 	.word	0x00000000
.L_5:


//--------------------- .nv.compat                --------------------------
	.section	.nv.compat,"",@"SHT_CUDA_COMPAT_INFO"
	.align	4
        /*0000*/ 	.byte	0x02, 0x09, 0x00, 0x00, 0x02, 0x02, 0x01, 0x00, 0x02, 0x05, 0x05, 0x00, 0x03, 0x07, 0x01, 0x01
        /*0010*/ 	.byte	0x02, 0x03, 0x00, 0x00, 0x02, 0x06, 0x01, 0x00, 0x04, 0x0b, 0x08, 0x00, 0x09, 0x00, 0x00, 0x00
        /*0020*/ 	.byte	0x00, 0x00, 0x00, 0x00


//--------------------- .nv.info._Z10spmv_naive10csr_matrixPfS0_ --------------------------
	.section	.nv.info._Z10spmv_naive10csr_matrixPfS0_,"",@"SHT_CUDA_INFO"
	.sectionflags	@""
	.align	4


	//----- nvinfo : EIATTR_CUDA_API_VERSION
	.align		4
        /*0000*/ 	.byte	0x04, 0x37
        /*0002*/ 	.short	(.L_7 - .L_6)
.L_6:
        /*0004*/ 	.word	0x00000082


	//----- nvinfo : EIATTR_KPARAM_INFO
	.align		4
.L_7:
        /*0008*/ 	.byte	0x04, 0x17
        /*000a*/ 	.short	(.L_9 - .L_8)
.L_8:
        /*000c*/ 	.word	0x00000000
        /*0010*/ 	.short	0x0002
        /*0012*/ 	.short	0x0030
        /*0014*/ 	.byte	0x00, 0xf5, 0x21, 0x00


	//----- nvinfo : EIATTR_KPARAM_INFO
	.align		4
.L_9:
        /*0018*/ 	.byte	0x04, 0x17
        /*001a*/ 	.short	(.L_11 - .L_10)
.L_10:
        /*001c*/ 	.word	0x00000000
        /*0020*/ 	.short	0x0001
        /*0022*/ 	.short	0x0028
        /*0024*/ 	.byte	0x00, 0xf5, 0x21, 0x00


	//----- nvinfo : EIATTR_KPARAM_INFO
	.align		4
.L_11:
        /*0028*/ 	.byte	0x04, 0x17
        /*002a*/ 	.short	(.L_13 - .L_12)
.L_12:
        /*002c*/ 	.word	0x00000000
        /*0030*/ 	.short	0x0000
        /*0032*/ 	.short	0x0000
        /*0034*/ 	.byte	0x00, 0xf0, 0xa1, 0x00


	//----- nvinfo : EIATTR_SPARSE_MMA_MASK
	.align		4
.L_13:
        /*0038*/ 	.byte	0x03, 0x50
        /*003a*/ 	.short	0x0000


	//----- nvinfo : EIATTR_MAXREG_COUNT
	.align		4
        /*003c*/ 	.byte	0x03, 0x1b
        /*003e*/ 	.short	0x00ff


	//----- nvinfo : EIATTR_MERCURY_ISA_VERSION
	.align		4
        /*0040*/ 	.byte	0x03, 0x5f
        /*0042*/ 	.short	0x0101


	//----- nvinfo : EIATTR_VRC_CTA_INIT_COUNT
	.align		4
        /*0044*/ 	.byte	0x02, 0x4a
	.zero		1
	.zero		1


	//----- nvinfo : EIATTR_EXIT_INSTR_OFFSETS
	.align		4
        /*0048*/ 	.byte	0x04, 0x1c
        /*004a*/ 	.short	(.L_15 - .L_14)


	//   ....[0]....
.L_14:
        /*004c*/ 	.word	0x00000070


	//   ....[1]....
        /*0050*/ 	.word	0x00000e50


	//----- nvinfo : EIATTR_CRS_STACK_SIZE
	.align		4
.L_15:
        /*0054*/ 	.byte	0x04, 0x1e
        /*0056*/ 	.short	(.L_17 - .L_16)
.L_16:
        /*0058*/ 	.word	0x00000000


	//----- nvinfo : EIATTR_CBANK_PARAM_SIZE
	.align		4
.L_17:
        /*005c*/ 	.byte	0x03, 0x19
        /*005e*/ 	.short	0x0038


	//----- nvinfo : EIATTR_PARAM_CBANK
	.align		4
        /*0060*/ 	.byte	0x04, 0x0a
        /*0062*/ 	.short	(.L_19 - .L_18)
	.align		4
.L_18:
        /*0064*/ 	.word	index@(.nv.constant0._Z10spmv_naive10csr_matrixPfS0_)
        /*0068*/ 	.short	0x0380
        /*006a*/ 	.short	0x0038


	//----- nvinfo : EIATTR_SW_WAR
	.align		4
.L_19:
        /*006c*/ 	.byte	0x04, 0x36
        /*006e*/ 	.short	(.L_21 - .L_20)
.L_20:
        /*0070*/ 	.word	0x00000008
.L_21:


//--------------------- .nv.callgraph             --------------------------
	.section	.nv.callgraph,"",@"SHT_CUDA_CALLGRAPH"
	.align	4
	.sectionentsize	8
	.align		4
        /*0000*/ 	.word	0x00000000
	.align		4
        /*0004*/ 	.word	0xffffffff
	.align		4
        /*0008*/ 	.word	0x00000000
	.align		4
        /*000c*/ 	.word	0xfffffffe
	.align		4
        /*0010*/ 	.word	0x00000000
	.align		4
        /*0014*/ 	.word	0xfffffffd
	.align		4
        /*0018*/ 	.word	0x00000000
	.align		4
        /*001c*/ 	.word	0xfffffffc


//--------------------- .text._Z10spmv_naive10csr_matrixPfS0_ --------------------------
	.section	.text._Z10spmv_naive10csr_matrixPfS0_,"ax",@progbits
	.align	128
        .global         _Z10spmv_naive10csr_matrixPfS0_
        .type           _Z10spmv_naive10csr_matrixPfS0_,@function
        .size           _Z10spmv_naive10csr_matrixPfS0_,(.L_x_11 - _Z10spmv_naive10csr_matrixPfS0_)
        .other          _Z10spmv_naive10csr_matrixPfS0_,@"STO_CUDA_ENTRY STV_DEFAULT"
_Z10spmv_naive10csr_matrixPfS0_:
.text._Z10spmv_naive10csr_matrixPfS0_:
[----:B------:R-:W-:Y:S01]  /*0000*/  LDC R1, c[0x0][0x37c] ;  /* 0x0000df00ff017b82 */ /* 0x000fe20000000800 */
[----:B------:R-:W0:Y:S07]  /*0010*/  S2R R3, SR_TID.X ;  /* 0x0000000000037919 */ /* 0x000e2e0000002100 */
[----:B------:R-:W0:Y:S01]  /*0020*/  S2UR UR4, SR_CTAID.X ;  /* 0x00000000000479c3 */ /* 0x000e220000002500 */
[----:B------:R-:W1:Y:S07]  /*0030*/  LDCU UR5, c[0x0][0x398] ;  /* 0x00007300ff0577ac */ /* 0x000e6e0008000800 */
[----:B------:R-:W0:Y:S02]  /*0040*/  LDC R0, c[0x0][0x360] ;  /* 0x0000d800ff007b82 */ /* 0x000e240000000800 */
[----:B0-----:R-:W-:-:S05]  /*0050*/  IMAD R0, R0, UR4, R3 ;  /* 0x0000000400007c24 */ /* 0x001fca000f8e0203 */
[----:B-1----:R-:W-:-:S13]  /*0060*/  ISETP.GE.AND P0, PT, R0, UR5, PT ;  /* 0x0000000500007c0c */ /* 0x002fda000bf06270 */
[----:B------:R-:W-:Y:S05]  /*0070*/  @P0 EXIT ;  /* 0x000000000000094d */ /* 0x000fea0003800000 */
[----:B------:R-:W0:Y:S01]  /*0080*/  LDC.64 R2, c[0x0][0x390] ;  /* 0x0000e400ff027b82 */ /* 0x000e220000000a00 */
[----:B------:R-:W1:Y:S01]  /*0090*/  LDCU.64 UR4, c[0x0][0x358] ;  /* 0x00006b00ff0477ac */ /* 0x000e620008000a00 */
[----:B0-----:R-:W-:-:S05]  /*00a0*/  IMAD.WIDE R2, R0, 0x4, R2 ;  /* 0x0000000400027825 */ /* 0x001fca00078e0202 */
[----:B-1----:R-:W2:Y:S04]  /*00b0*/  LDG.E R4, desc[UR4][R2.64] ;  /* 0x0000000402047981 */ /* 0x002ea8000c1e1900 */
[----:B------:R-:W2:Y:S01]  /*00c0*/  LDG.E R8, desc[UR4][R2.64+0x4] ;  /* 0x0000040402087981 */ /* 0x000ea2000c1e1900 */
[----:B------:R-:W-:Y:S01]  /*00d0*/  BSSY.RECONVERGENT B0, `(.L_x_0) ;  /* 0x00000d4000007945 */ /* 0x000fe20003800200 */
[----:B------:R-:W-:Y:S01]  /*00e0*/  HFMA2 R6, -RZ, RZ, 0, 0 ;  /* 0x00000000ff067431 */ /* 0x000fe200000001ff */
[----:B--2---:R-:W-:-:S13]  /*00f0*/  ISETP.GE.AND P0, PT, R4, R8, PT ;  /* 0x000000080400720c */ /* 0x004fda0003f06270 */
[----:B------:R-:W-:Y:S05]  /*0100*/  @P0 BRA `(.L_x_1) ;  /* 0x0000000c00400947 */ /* 0x000fea0003800000 */
[----:B------:R-:W-:Y:S01]  /*0110*/  MOV R3, R4 ;  /* 0x0000000400037202 */ /* 0x000fe20000000f00 */
[----:B------:R-:W-:Y:S01]  /*0120*/  BSSY.RECONVERGENT B1, `(.L_x_2) ;  /* 0x0000068000017945 */ /* 0x000fe20003800200 */
[----:B------:R-:W-:Y:S02]  /*0130*/  MOV R6, RZ ;  /* 0x000000ff00067202 */ /* 0x000fe40000000f00 */
[CC--:B------:R-:W-:Y:S02]  /*0140*/  IADD3 R4, PT, PT, R8.reuse, -R3.reuse, RZ ;  /* 0x8000000308047210 */ /* 0x0c0fe40007ffe0ff */
[----:B------:R-:W-:Y:S02]  /*0150*/  IADD3 R8, PT, PT, -R8, R3, RZ ;  /* 0x0000000308087210 */ /* 0x000fe40007ffe1ff */
[----:B------:R-:W-:Y:S02]  /*0160*/  LOP3.LUT R5, R4, 0xf, RZ, 0xc0, !PT ;  /* 0x0000000f04057812 */ /* 0x000fe400078ec0ff */
[----:B------:R-:W-:-:S02]  /*0170*/  ISETP.GT.U32.AND P1, PT, R8, -0x10, PT ;  /* 0xfffffff00800780c */ /* 0x000fc40003f24070 */
[----:B------:R-:W-:-:S11]  /*0180*/  ISETP.NE.AND P0, PT, R5, RZ, PT ;  /* 0x000000ff0500720c */ /* 0x000fd60003f05270 */
[----:B------:R-:W-:Y:S05]  /*0190*/  @P1 BRA `(.L_x_3) ;  /* 0x0000000400801947 */ /* 0x000fea0003800000 */
[----:B------:R-:W0:Y:S01]  /*01a0*/  LDC.64 R12, c[0x0][0x380] ;  /* 0x0000e000ff0c7b82 */ /* 0x000e220000000a00 */
[----:B------:R-:W-:Y:S02]  /*01b0*/  LOP3.LUT R2, R4, 0xfffffff0, RZ, 0xc0, !PT ;  /* 0xfffffff004027812 */ /* 0x000fe400078ec0ff */
[----:B------:R-:W-:Y:S02]  /*01c0*/  MOV R6, RZ ;  /* 0x000000ff00067202 */ /* 0x000fe40000000f00 */
[----:B------:R-:W-:-:S03]  /*01d0*/  IADD3 R2, PT, PT, -R2, RZ, RZ ;  /* 0x000000ff02027210 */ /* 0x000fc60007ffe1ff */
[----:B------:R-:W1:Y:S01]  /*01e0*/  LDC.64 R14, c[0x0][0x388] ;  /* 0x0000e200ff0e7b82 */ /* 0x000e620000000a00 */
[----:B0-----:R-:W-:-:S04]  /*01f0*/  IADD3 R12, P1, PT, R12, 0x20, RZ ;  /* 0x000000200c0c7810 */ /* 0x001fc80007f3e0ff */
[----:B------:R-:W-:Y:S02]  /*0200*/  IADD3.X R13, PT, PT, RZ, R13, RZ, P1, !PT ;  /* 0x0000000dff0d7210 */ /* 0x000fe40000ffe4ff */
[----:B-1----:R-:W-:-:S04]  /*0210*/  IADD3 R14, P2, PT, R14, 0x20, RZ ;  /* 0x000000200e0e7810 */ /* 0x002fc80007f5e0ff */
[----:B------:R-:W-:-:S09]  /*0220*/  IADD3.X R15, PT, PT, RZ, R15, RZ, P2, !PT ;  /* 0x0000000fff0f7210 */ /* 0x000fd200017fe4ff */
.L_x_4:
[C---:B------:R-:W-:Y:S01]  /*0230*/  IMAD.WIDE R20, R3.reuse, 0x4, R14 ;  /* 0x0000000403147825 */ /* 0x040fe200078e020e */
[----:B------:R-:W0:Y:S04]  /*0240*/  LDC.64 R16, c[0x0][0x3a8] ;  /* 0x0000ea00ff107b82 */ /* 0x000e280000000a00 */
[----:B------:R-:W0:Y:S04]  /*0250*/  LDG.E R11, desc[UR4][R20.64+-0x20] ;  /* 0xffffe004140b7981 */ /* 0x000e28000c1e1900 */
[----:B------:R-:W2:Y:S04]  /*0260*/  LDG.E R23, desc[UR4][R20.64+-0x1c] ;  /* 0xffffe40414177981 */ /* 0x000ea8000c1e1900 */
[----:B------:R-:W3:Y:S01]  /*0270*/  LDG.E R9, desc[UR4][R20.64+-0x18] ;  /* 0xffffe80414097981 */ /* 0x000ee2000c1e1900 */
[----:B------:R-:W-:-:S03]  /*0280*/  IMAD.WIDE R26, R3, 0x4, R12 ;  /* 0x00000004031a7825 */ /* 0x000fc600078e020c */
[----:B------:R-:W4:Y:S04]  /*0290*/  LDG.E R25, desc[UR4][R20.64+-0x14] ;  /* 0xffffec0414197981 */ /* 0x000f28000c1e1900 */
[----:B------:R-:W5:Y:S04]  /*02a0*/  LDG.E R19, desc[UR4][R26.64+-0x20] ;  /* 0xffffe0041a137981 */ /* 0x000f68000c1e1900 */
[----:B------:R-:W5:Y:S04]  /*02b0*/  LDG.E R18, desc[UR4][R26.64+-0x1c] ;  /* 0xffffe4041a127981 */ /* 0x000f68000c1e1900 */
[----:B------:R-:W5:Y:S01]  /*02c0*/  LDG.E R29, desc[UR4][R20.64+-0x10] ;  /* 0xfffff004141d7981 */ /* 0x000f62000c1e1900 */
[----:B0-----:R-:W-:-:S06]  /*02d0*/  IMAD.WIDE R10, R11, 0x4, R16 ;  /* 0x000000040b0a7825 */ /* 0x001fcc00078e0210 */
[----:B------:R-:W5:Y:S01]  /*02e0*/  LDG.E R10, desc[UR4][R10.64] ;  /* 0x000000040a0a7981 */ /* 0x000f62000c1e1900 */
[----:B--2---:R-:W-:-:S05]  /*02f0*/  IMAD.WIDE R22, R23, 0x4, R16 ;  /* 0x0000000417167825 */ /* 0x004fca00078e0210 */
[----:B------:R-:W2:Y:S01]  /*0300*/  LDG.E R7, desc[UR4][R22.64] ;  /* 0x0000000416077981 */ /* 0x000ea2000c1e1900 */
[----:B---3--:R-:W-:-:S03]  /*0310*/  IMAD.WIDE R8, R9, 0x4, R16 ;  /* 0x0000000409087825 */ /* 0x008fc600078e0210 */
[----:B------:R-:W3:Y:S01]  /*0320*/  LDG.E R11, desc[UR4][R26.64+-0x18] ;  /* 0xffffe8041a0b7981 */ /* 0x000ee2000c1e1900 */
[----:B----4-:R-:W-:-:S03]  /*0330*/  IMAD.WIDE R24, R25, 0x4, R16 ;  /* 0x0000000419187825 */ /* 0x010fc600078e0210 */
[----:B------:R-:W3:Y:S04]  /*0340*/  LDG.E R8, desc[UR4][R8.64] ;  /* 0x0000000408087981 */ /* 0x000ee8000c1e1900 */
[----:B------:R-:W4:Y:S04]  /*0350*/  LDG.E R23, desc[UR4][R20.64+-0xc] ;  /* 0xfffff40414177981 */ /* 0x000f28000c1e1900 */
[----:B------:R-:W4:Y:S01]  /*0360*/  LDG.E R9, desc[UR4][R20.64+-0x8] ;  /* 0xfffff80414097981 */ /* 0x000f22000c1e1900 */
[----:B-----5:R-:W-:-:S03]  /*0370*/  FFMA R28, R19, R10, R6 ;  /* 0x0000000a131c7223 */ /* 0x020fc60000000006 */
[----:B------:R-:W5:Y:S04]  /*0380*/  LDG.E R6, desc[UR4][R24.64] ;  /* 0x0000000418067981 */ /* 0x000f68000c1e1900 */
[----:B------:R-:W5:Y:S01]  /*0390*/  LDG.E R19, desc[UR4][R26.64+-0x14] ;  /* 0xffffec041a137981 */ /* 0x000f62000c1e1900 */
[----:B--2---:R-:W-:Y:S01]  /*03a0*/  FFMA R22, R18, R7, R28 ;  /* 0x0000000712167223 */ /* 0x004fe2000000001c */
[----:B------:R-:W-:Y:S02]  /*03b0*/  IMAD.WIDE R28, R29, 0x4, R16 ;  /* 0x000000041d1c7825 */ /* 0x000fe400078e0210 */
[----:B------:R-:W2:Y:S04]  /*03c0*/  LDG.E R10, desc[UR4][R20.64+-0x4] ;  /* 0xfffffc04140a7981 */ /* 0x000ea8000c1e1900 */
[----:B------:R-:W2:Y:S04]  /*03d0*/  LDG.E R29, desc[UR4][R28.64] ;  /* 0x000000041c1d7981 */ /* 0x000ea8000c1e1900 */
[----:B------:R-:W2:Y:S04]  /*03e0*/  LDG.E R18, desc[UR4][R26.64+-0x10] ;  /* 0xfffff0041a127981 */ /* 0x000ea8000c1e1900 */
[----:B------:R-:W2:Y:S01]  /*03f0*/  LDG.E R7, desc[UR4][R20.64] ;  /* 0x0000000414077981 */ /* 0x000ea2000c1e1900 */
[----:B---3--:R-:W-:Y:S01]  /*0400*/  FFMA R8, R11, R8, R22 ;  /* 0x000000080b087223 */ /* 0x008fe20000000016 */
[----:B----4-:R-:W-:-:S02]  /*0410*/  IMAD.WIDE R22, R23, 0x4, R16 ;  /* 0x0000000417167825 */ /* 0x010fc400078e0210 */
[----:B------:R-:W3:Y:S04]  /*0420*/  LDG.E R11, desc[UR4][R20.64+0x4] ;  /* 0x00000404140b7981 */ /* 0x000ee8000c1e1900 */
[----:B------:R-:W4:Y:S04]  /*0430*/  LDG.E R23, desc[UR4][R22.64] ;  /* 0x0000000416177981 */ /* 0x000f28000c1e1900 */
[----:B------:R-:W4:Y:S04]  /*0440*/  LDG.E R25, desc[UR4][R26.64+-0xc] ;  /* 0xfffff4041a197981 */ /* 0x000f28000c1e1900 */
[----:B------:R-:W4:Y:S04]  /*0450*/  LDG.E R28, desc[UR4][R26.64+-0x8] ;  /* 0xfffff8041a1c7981 */ /* 0x000f28000c1e1900 */
[----:B------:R-:W4:Y:S04]  /*0460*/  LDG.E R22, desc[UR4][R20.64+0x8] ;  /* 0x0000080414167981 */ /* 0x000f28000c1e1900 */
[----:B------:R-:W4:Y:S01]  /*0470*/  LDG.E R24, desc[UR4][R26.64+0x4] ;  /* 0x000004041a187981 */ /* 0x000f22000c1e1900 */
[----:B-----5:R-:W-:Y:S01]  /*0480*/  FFMA R6, R19, R6, R8 ;  /* 0x0000000613067223 */ /* 0x020fe20000000008 */
[----:B------:R-:W-:-:S05]  /*0490*/  IMAD.WIDE R8, R9, 0x4, R16 ;  /* 0x0000000409087825 */ /* 0x000fca00078e0210 */
[----:B------:R0:W5:Y:S01]  /*04a0*/  LDG.E R19, desc[UR4][R8.64] ;  /* 0x0000000408137981 */ /* 0x000162000c1e1900 */
[----:B--2---:R-:W-:-:S03]  /*04b0*/  FFMA R18, R18, R29, R6 ;  /* 0x0000001d12127223 */ /* 0x004fc60000000006 */
[----:B------:R-:W2:Y:S01]  /*04c0*/  LDG.E R29, desc[UR4][R20.64+0x1c] ;  /* 0x00001c04141d7981 */ /* 0x000ea2000c1e1900 */
[----:B0-----:R-:W-:-:S04]  /*04d0*/  IMAD.WIDE R8, R10, 0x4, R16 ;  /* 0x000000040a087825 */ /* 0x001fc800078e0210 */
[--C-:B------:R-:W-:Y:S02]  /*04e0*/  IMAD.WIDE R6, R7, 0x4, R16.reuse ;  /* 0x0000000407067825 */ /* 0x100fe400078e0210 */
[----:B------:R-:W2:Y:S02]  /*04f0*/  LDG.E R8, desc[UR4][R8.64] ;  /* 0x0000000408087981 */ /* 0x000ea4000c1e1900 */
[----:B---3--:R-:W-:Y:S02]  /*0500*/  IMAD.WIDE R10, R11, 0x4, R16 ;  /* 0x000000040b0a7825 */ /* 0x008fe400078e0210 */
[----:B------:R-:W3:Y:S02]  /*0510*/  LDG.E R6, desc[UR4][R6.64] ;  /* 0x0000000406067981 */ /* 0x000ee4000c1e1900 */
[----:B----4-:R-:W-:Y:S02]  /*0520*/  FFMA R23, R25, R23, R18 ;  /* 0x0000001719177223 */ /* 0x010fe40000000012 */
[----:B------:R-:W4:Y:S04]  /*0530*/  LDG.E R10, desc[UR4][R10.64] ;  /* 0x000000040a0a7981 */ /* 0x000f28000c1e1900 */
[----:B------:R-:W2:Y:S04]  /*0540*/  LDG.E R9, desc[UR4][R26.64+-0x4] ;  /* 0xfffffc041a097981 */ /* 0x000ea8000c1e1900 */
[----:B------:R-:W3:Y:S04]  /*0550*/  LDG.E R7, desc[UR4][R26.64] ;  /* 0x000000041a077981 */ /* 0x000ee8000c1e1900 */
[----:B------:R-:W4:Y:S04]  /*0560*/  LDG.E R18, desc[UR4][R20.64+0xc] ;  /* 0x00000c0414127981 */ /* 0x000f28000c1e1900 */
[----:B------:R-:W4:Y:S04]  /*0570*/  LDG.E R25, desc[UR4][R20.64+0x14] ;  /* 0x0000140414197981 */ /* 0x000f28000c1e1900 */
[----:B------:R-:W4:Y:S01]  /*0580*/  LDG.E R11, desc[UR4][R26.64+0x18] ;  /* 0x000018041a0b7981 */ /* 0x000f22000c1e1900 */
[----:B-----5:R-:W-:-:S03]  /*0590*/  FFMA R28, R28, R19, R23 ;  /* 0x000000131c1c7223 */ /* 0x020fc60000000017 */
[----:B------:R-:W5:Y:S04]  /*05a0*/  LDG.E R23, desc[UR4][R20.64+0x10] ;  /* 0x0000100414177981 */ /* 0x000f68000c1e1900 */
[----:B------:R0:W5:Y:S02]  /*05b0*/  LDG.E R19, desc[UR4][R20.64+0x18] ;  /* 0x0000180414137981 */ /* 0x000164000c1e1900 */
[----:B0-----:R-:W-:-:S04]  /*05c0*/  IMAD.WIDE R20, R22, 0x4, R16 ;  /* 0x0000000416147825 */ /* 0x001fc800078e0210 */
[----:B--2---:R-:W-:Y:S02]  /*05d0*/  FFMA R8, R9, R8, R28 ;  /* 0x0000000809087223 */ /* 0x004fe4000000001c */
[----:B------:R-:W2:Y:S02]  /*05e0*/  LDG.E R9, desc[UR4][R26.64+0x10] ;  /* 0x000010041a097981 */ /* 0x000ea4000c1e1900 */
[----:B---3--:R-:W-:Y:S02]  /*05f0*/  FFMA R7, R7, R6, R8 ;  /* 0x0000000607077223 */ /* 0x008fe40000000008 */
[----:B------:R-:W3:Y:S02]  /*0600*/  LDG.E R8, desc[UR4][R26.64+0xc] ;  /* 0x00000c041a087981 */ /* 0x000ee4000c1e1900 */
[----:B----4-:R-:W-:Y:S02]  /*0610*/  FFMA R6, R24, R10, R7 ;  /* 0x0000000a18067223 */ /* 0x010fe40000000007 */
[----:B------:R-:W4:Y:S04]  /*0620*/  LDG.E R7, desc[UR4][R26.64+0x8] ;  /* 0x000008041a077981 */ /* 0x000f28000c1e1900 */
[----:B------:R-:W2:Y:S04]  /*0630*/  LDG.E R10, desc[UR4][R26.64+0x14] ;  /* 0x000014041a0a7981 */ /* 0x000ea8000c1e1900 */
[----:B------:R-:W2:Y:S01]  /*0640*/  LDG.E R26, desc[UR4][R26.64+0x1c] ;  /* 0x00001c041a1a7981 */ /* 0x000ea2000c1e1900 */
[----:B------:R-:W-:-:S06]  /*0650*/  IMAD.WIDE R24, R25, 0x4, R16 ;  /* 0x0000000419187825 */ /* 0x000fcc00078e0210 */
[----:B------:R-:W2:Y:S04]  /*0660*/  LDG.E R25, desc[UR4][R24.64] ;  /* 0x0000000418197981 */ /* 0x000ea8000c1e1900 */
[----:B------:R0:W4:Y:S02]  /*0670*/  LDG.E R27, desc[UR4][R20.64] ;  /* 0x00000004141b7981 */ /* 0x000124000c1e1900 */
[----:B0-----:R-:W-:-:S06]  /*0680*/  IMAD.WIDE R20, R18, 0x4, R16 ;  /* 0x0000000412147825 */ /* 0x001fcc00078e0210 */
[----:B------:R-:W3:Y:S01]  /*0690*/  LDG.E R21, desc[UR4][R20.64] ;  /* 0x0000000414157981 */ /* 0x000ee2000c1e1900 */
[----:B-----5:R-:W-:-:S04]  /*06a0*/  IMAD.WIDE R22, R23, 0x4, R16 ;  /* 0x0000000417167825 */ /* 0x020fc800078e0210 */
[--C-:B------:R-:W-:Y:S02]  /*06b0*/  IMAD.WIDE R18, R19, 0x4, R16.reuse ;  /* 0x0000000413127825 */ /* 0x100fe400078e0210 */
[----:B------:R-:W2:Y:S02]  /*06c0*/  LDG.E R22, desc[UR4][R22.64] ;  /* 0x0000000416167981 */ /* 0x000ea4000c1e1900 */
[----:B------:R-:W-:Y:S02]  /*06d0*/  IMAD.WIDE R16, R29, 0x4, R16 ;  /* 0x000000041d107825 */ /* 0x000fe400078e0210 */
[----:B------:R-:W5:Y:S04]  /*06e0*/  LDG.E R18, desc[UR4][R18.64] ;  /* 0x0000000412127981 */ /* 0x000f68000c1e1900 */
[----:B------:R-:W5:Y:S01]  /*06f0*/  LDG.E R16, desc[UR4][R16.64] ;  /* 0x0000000410107981 */ /* 0x000f62000c1e1900 */
[----:B------:R-:W-:-:S04]  /*0700*/  IADD3 R2, PT, PT, R2, 0x10, RZ ;  /* 0x0000001002027810 */ /* 0x000fc80007ffe0ff */
[----:B------:R-:W-:Y:S02]  /*0710*/  ISETP.NE.AND P1, PT, R2, RZ, PT ;  /* 0x000000ff0200720c */ /* 0x000fe40003f25270 */
[----:B------:R-:W-:Y:S01]  /*0720*/  IADD3 R3, PT, PT, R3, 0x10, RZ ;  /* 0x0000001003037810 */ /* 0x000fe20007ffe0ff */
[----:B----4-:R-:W-:-:S04]  /*0730*/  FFMA R7, R7, R27, R6 ;  /* 0x0000001b07077223 */ /* 0x010fc80000000006 */
[----:B---3--:R-:W-:-:S04]  /*0740*/  FFMA R8, R8, R21, R7 ;  /* 0x0000001508087223 */ /* 0x008fc80000000007 */
[----:B--2---:R-:W-:-:S04]  /*0750*/  FFMA R9, R9, R22, R8 ;  /* 0x0000001609097223 */ /* 0x004fc80000000008 */
[----:B------:R-:W-:-:S04]  /*0760*/  FFMA R10, R10, R25, R9 ;  /* 0x000000190a0a7223 */ /* 0x000fc80000000009 */
[----:B-----5:R-:W-:-:S04]  /*0770*/  FFMA R11, R11, R18, R10 ;  /* 0x000000120b0b7223 */ /* 0x020fc8000000000a */
[----:B------:R-:W-:Y:S01]  /*0780*/  FFMA R6, R26, R16, R11 ;  /* 0x000000101a067223 */ /* 0x000fe2000000000b */
[----:B------:R-:W-:Y:S06]  /*0790*/  @P1 BRA `(.L_x_4) ;  /* 0xfffffff800a41947 */ /* 0x000fec000383ffff */
.L_x_3:
[----:B------:R-:W-:Y:S05]  /*07a0*/  BSYNC.RECONVERGENT B1 ;  /* 0x0000000000017941 */ /* 0x000fea0003800200 */
.L_x_2:
[----:B------:R-:W-:Y:S05]  /*07b0*/  @!P0 BRA `(.L_x_1) ;  /* 0x0000000400948947 */ /* 0x000fea0003800000 */
[----:B------:R-:W-:Y:S01]  /*07c0*/  ISETP.GE.U32.AND P0, PT, R5, 0x8, PT ;  /* 0x000000080500780c */ /* 0x000fe20003f06070 */
[----:B------:R-:W-:Y:S01]  /*07d0*/  BSSY.RECONVERGENT B1, `(.L_x_5) ;  /* 0x0000032000017945 */ /* 0x000fe20003800200 */
[----:B------:R-:W-:-:S04]  /*07e0*/  LOP3.LUT R24, R4, 0x7, RZ, 0xc0, !PT ;  /* 0x0000000704187812 */ /* 0x000fc800078ec0ff */
[----:B------:R-:W-:-:S07]  /*07f0*/  ISETP.NE.AND P1, PT, R24, RZ, PT ;  /* 0x000000ff1800720c */ /* 0x000fce0003f25270 */
[----:B------:R-:W-:Y:S06]  /*0800*/  @!P0 BRA `(.L_x_6) ;  /* 0x0000000000b88947 */ /* 0x000fec0003800000 */
[----:B------:R-:W0:Y:S08]  /*0810*/  LDC.64 R20, c[0x0][0x388] ;  /* 0x0000e200ff147b82 */ /* 0x000e300000000a00 */
[----:B------:R-:W1:Y:S08]  /*0820*/  LDC.64 R10, c[0x0][0x3a8] ;  /* 0x0000ea00ff0a7b82 */ /* 0x000e700000000a00 */
[----:B------:R-:W2:Y:S01]  /*0830*/  LDC.64 R8, c[0x0][0x380] ;  /* 0x0000e000ff087b82 */ /* 0x000ea20000000a00 */
[----:B0-----:R-:W-:-:S05]  /*0840*/  IMAD.WIDE R20, R3, 0x4, R20 ;  /* 0x0000000403147825 */ /* 0x001fca00078e0214 */
[----:B------:R-:W1:Y:S04]  /*0850*/  LDG.E R29, desc[UR4][R20.64] ;  /* 0x00000004141d7981 */ /* 0x000e68000c1e1900 */
[----:B------:R-:W3:Y:S04]  /*0860*/  LDG.E R27, desc[UR4][R20.64+0x4] ;  /* 0x00000404141b7981 */ /* 0x000ee8000c1e1900 */
[----:B------:R-:W4:Y:S04]  /*0870*/  LDG.E R25, desc[UR4][R20.64+0x8] ;  /* 0x0000080414197981 */ /* 0x000f28000c1e1900 */
[----:B------:R-:W5:Y:S04]  /*0880*/  LDG.E R13, desc[UR4][R20.64+0xc] ;  /* 0x00000c04140d7981 */ /* 0x000f68000c1e1900 */
[----:B------:R-:W5:Y:S04]  /*0890*/  LDG.E R15, desc[UR4][R20.64+0x10] ;  /* 0x00001004140f7981 */ /* 0x000f68000c1e1900 */
[----:B------:R-:W5:Y:S04]  /*08a0*/  LDG.E R17, desc[UR4][R20.64+0x14] ;  /* 0x0000140414117981 */ /* 0x000f68000c1e1900 */
[----:B------:R-:W5:Y:S04]  /*08b0*/  LDG.E R19, desc[UR4][R20.64+0x18] ;  /* 0x0000180414137981 */ /* 0x000f68000c1e1900 */
[----:B------:R4:W5:Y:S01]  /*08c0*/  LDG.E R23, desc[UR4][R20.64+0x1c] ;  /* 0x00001c0414177981 */ /* 0x000962000c1e1900 */
[----:B--2---:R-:W-:-:S05]  /*08d0*/  IMAD.WIDE R8, R3, 0x4, R8 ;  /* 0x0000000403087825 */ /* 0x004fca00078e0208 */
[----:B------:R-:W2:Y:S04]  /*08e0*/  LDG.E R7, desc[UR4][R8.64] ;  /* 0x0000000408077981 */ /* 0x000ea8000c1e1900 */
[----:B------:R-:W2:Y:S01]  /*08f0*/  LDG.E R22, desc[UR4][R8.64+0x8] ;  /* 0x0000080408167981 */ /* 0x000ea2000c1e1900 */
[----:B-1----:R-:W-:-:S04]  /*0900*/  IMAD.WIDE R28, R29, 0x4, R10 ;  /* 0x000000041d1c7825 */ /* 0x002fc800078e020a */
[--C-:B---3--:R-:W-:Y:S01]  /*0910*/  IMAD.WIDE R26, R27, 0x4, R10.reuse ;  /* 0x000000041b1a7825 */ /* 0x108fe200078e020a */
[----:B------:R-:W2:Y:S03]  /*0920*/  LDG.E R5, desc[UR4][R28.64] ;  /* 0x000000041c057981 */ /* 0x000ea6000c1e1900 */
[--C-:B----4-:R-:W-:Y:S01]  /*0930*/  IMAD.WIDE R20, R25, 0x4, R10.reuse ;  /* 0x0000000419147825 */ /* 0x110fe200078e020a */
[----:B------:R-:W3:Y:S04]  /*0940*/  LDG.E R2, desc[UR4][R26.64] ;  /* 0x000000041a027981 */ /* 0x000ee8000c1e1900 */
[----:B------:R-:W3:Y:S01]  /*0950*/  LDG.E R25, desc[UR4][R8.64+0x4] ;  /* 0x0000040408197981 */ /* 0x000ee2000c1e1900 */
[----:B-----5:R-:W-:-:S03]  /*0960*/  IMAD.WIDE R12, R13, 0x4, R10 ;  /* 0x000000040d0c7825 */ /* 0x020fc600078e020a */
[----:B------:R-:W4:Y:S01]  /*0970*/  LDG.E R21, desc[UR4][R20.64] ;  /* 0x0000000414157981 */ /* 0x000f22000c1e1900 */
[----:B------:R-:W-:-:S03]  /*0980*/  IMAD.WIDE R14, R15, 0x4, R10 ;  /* 0x000000040f0e7825 */ /* 0x000fc600078e020a */
[----:B------:R-:W5:Y:S01]  /*0990*/  LDG.E R13, desc[UR4][R12.64] ;  /* 0x000000040c0d7981 */ /* 0x000f62000c1e1900 */
[----:B------:R-:W-:-:S03]  /*09a0*/  IMAD.WIDE R16, R17, 0x4, R10 ;  /* 0x0000000411107825 */ /* 0x000fc600078e020a */
[----:B------:R-:W5:Y:S01]  /*09b0*/  LDG.E R28, desc[UR4][R8.64+0xc] ;  /* 0x00000c04081c7981 */ /* 0x000f62000c1e1900 */
[----:B------:R-:W-:-:S03]  /*09c0*/  IMAD.WIDE R18, R19, 0x4, R10 ;  /* 0x0000000413127825 */ /* 0x000fc600078e020a */
[----:B------:R-:W5:Y:S04]  /*09d0*/  LDG.E R14, desc[UR4][R14.64] ;  /* 0x000000040e0e7981 */ /* 0x000f68000c1e1900 */
[----:B------:R-:W5:Y:S01]  /*09e0*/  LDG.E R29, desc[UR4][R8.64+0x10] ;  /* 0x00001004081d7981 */ /* 0x000f62000c1e1900 */
[----:B------:R-:W-:-:S03]  /*09f0*/  IMAD.WIDE R10, R23, 0x4, R10 ;  /* 0x00000004170a7825 */ /* 0x000fc600078e020a */
[----:B------:R-:W5:Y:S04]  /*0a00*/  LDG.E R17, desc[UR4][R16.64] ;  /* 0x0000000410117981 */ /* 0x000f68000c1e1900 */
[----:B------:R-:W5:Y:S04]  /*0a10*/  LDG.E R26, desc[UR4][R8.64+0x14] ;  /* 0x00001404081a7981 */ /* 0x000f68000c1e1900 */
[----:B------:R-:W5:Y:S04]  /*0a20*/  LDG.E R18, desc[UR4][R18.64] ;  /* 0x0000000412127981 */ /* 0x000f68000c1e1900 */
[----:B------:R-:W5:Y:S04]  /*0a30*/  LDG.E R23, desc[UR4][R8.64+0x18] ;  /* 0x0000180408177981 */ /* 0x000f68000c1e1900 */
[----:B------:R-:W5:Y:S04]  /*0a40*/  LDG.E R12, desc[UR4][R8.64+0x1c] ;  /* 0x00001c04080c7981 */ /* 0x000f68000c1e1900 */
[----:B------:R-:W5:Y:S01]  /*0a50*/  LDG.E R10, desc[UR4][R10.64] ;  /* 0x000000040a0a7981 */ /* 0x000f62000c1e1900 */
[----:B------:R-:W-:Y:S01]  /*0a60*/  IADD3 R3, PT, PT, R3, 0x8, RZ ;  /* 0x0000000803037810 */ /* 0x000fe20007ffe0ff */
[----:B--2---:R-:W-:-:S04]  /*0a70*/  FFMA R6, R7, R5, R6 ;  /* 0x0000000507067223 */ /* 0x004fc80000000006 */
[----:B---3--:R-:W-:-:S04]  /*0a80*/  FFMA R25, R25, R2, R6 ;  /* 0x0000000219197223 */ /* 0x008fc80000000006 */
[----:B----4-:R-:W-:-:S04]  /*0a90*/  FFMA R21, R22, R21, R25 ;  /* 0x0000001516157223 */ /* 0x010fc80000000019 */
[----:B-----5:R-:W-:-:S04]  /*0aa0*/  FFMA R28, R28, R13, R21 ;  /* 0x0000000d1c1c7223 */ /* 0x020fc80000000015 */
[----:B------:R-:W-:-:S04]  /*0ab0*/  FFMA R29, R29, R14, R28 ;  /* 0x0000000e1d1d7223 */ /* 0x000fc8000000001c */
[----:B------:R-:W-:-:S04]  /*0ac0*/  FFMA R26, R26, R17, R29 ;  /* 0x000000111a1a7223 */ /* 0x000fc8000000001d */
[----:B------:R-:W-:-:S04]  /*0ad0*/  FFMA R23, R23, R18, R26 ;  /* 0x0000001217177223 */ /* 0x000fc8000000001a */
[----:B------:R-:W-:-:S07]  /*0ae0*/  FFMA R6, R12, R10, R23 ;  /* 0x0000000a0c067223 */ /* 0x000fce0000000017 */
.L_x_6:
[----:B------:R-:W-:Y:S05]  /*0af0*/  BSYNC.RECONVERGENT B1 ;  /* 0x0000000000017941 */ /* 0x000fea0003800200 */
.L_x_5:
[----:B------:R-:W-:Y:S05]  /*0b00*/  @!P1 BRA `(.L_x_1) ;  /* 0x0000000000c09947 */ /* 0x000fea0003800000 */
[----:B------:R-:W-:Y:S01]  /*0b10*/  ISETP.GE.U32.AND P0, PT, R24, 0x4, PT ;  /* 0x000000041800780c */ /* 0x000fe20003f06070 */
[----:B------:R-:W-:Y:S01]  /*0b20*/  BSSY.RECONVERGENT B1, `(.L_x_7) ;  /* 0x000001e000017945 */ /* 0x000fe20003800200 */
[----:B------:R-:W-:-:S04]  /*0b30*/  LOP3.LUT R4, R4, 0x3, RZ, 0xc0, !PT ;  /* 0x0000000304047812 */ /* 0x000fc800078ec0ff */
[----:B------:R-:W-:-:S07]  /*0b40*/  ISETP.NE.AND P1, PT, R4, RZ, PT ;  /* 0x000000ff0400720c */ /* 0x000fce0003f25270 */
[----:B------:R-:W-:Y:S06]  /*0b50*/  @!P0 BRA `(.L_x_8) ;  /* 0x0000000000688947 */ /* 0x000fec0003800000 */
[----:B------:R-:W0:Y:S08]  /*0b60*/  LDC.64 R8, c[0x0][0x388] ;  /* 0x0000e200ff087b82 */ /* 0x000e300000000a00 */
[----:B------:R-:W1:Y:S01]  /*0b70*/  LDC.64 R10, c[0x0][0x380] ;  /* 0x0000e000ff0a7b82 */ /* 0x000e620000000a00 */
[----:B0-----:R-:W-:-:S07]  /*0b80*/  IMAD.WIDE R12, R3, 0x4, R8 ;  /* 0x00000004030c7825 */ /* 0x001fce00078e0208 */
[----:B------:R-:W0:Y:S01]  /*0b90*/  LDC.64 R8, c[0x0][0x3a8] ;  /* 0x0000ea00ff087b82 */ /* 0x000e220000000a00 */
[----:B------:R-:W0:Y:S04]  /*0ba0*/  LDG.E R15, desc[UR4][R12.64] ;  /* 0x000000040c0f7981 */ /* 0x000e28000c1e1900 */
[----:B------:R-:W2:Y:S04]  /*0bb0*/  LDG.E R17, desc[UR4][R12.64+0x4] ;  /* 0x000004040c117981 */ /* 0x000ea8000c1e1900 */
[----:B------:R-:W3:Y:S04]  /*0bc0*/  LDG.E R19, desc[UR4][R12.64+0x8] ;  /* 0x000008040c137981 */ /* 0x000ee8000c1e1900 */
[----:B------:R-:W4:Y:S01]  /*0bd0*/  LDG.E R7, desc[UR4][R12.64+0xc] ;  /* 0x00000c040c077981 */ /* 0x000f22000c1e1900 */
[----:B-1----:R-:W-:-:S05]  /*0be0*/  IMAD.WIDE R10, R3, 0x4, R10 ;  /* 0x00000004030a7825 */ /* 0x002fca00078e020a */
[----:B------:R-:W5:Y:S04]  /*0bf0*/  LDG.E R5, desc[UR4][R10.64] ;  /* 0x000000040a057981 */ /* 0x000f68000c1e1900 */
[----:B------:R-:W5:Y:S04]  /*0c00*/  LDG.E R2, desc[UR4][R10.64+0x4] ;  /* 0x000004040a027981 */ /* 0x000f68000c1e1900 */
[----:B------:R-:W5:Y:S01]  /*0c10*/  LDG.E R13, desc[UR4][R10.64+0xc] ;  /* 0x00000c040a0d7981 */ /* 0x000f62000c1e1900 */
[----:B0-----:R-:W-:-:S04]  /*0c20*/  IMAD.WIDE R14, R15, 0x4, R8 ;  /* 0x000000040f0e7825 */ /* 0x001fc800078e0208 */
[--C-:B--2---:R-:W-:Y:S02]  /*0c30*/  IMAD.WIDE R16, R17, 0x4, R8.reuse ;  /* 0x0000000411107825 */ /* 0x104fe400078e0208 */
[----:B------:R-:W5:Y:S02]  /*0c40*/  LDG.E R14, desc[UR4][R14.64] ;  /* 0x000000040e0e7981 */ /* 0x000f64000c1e1900 */
[--C-:B---3--:R-:W-:Y:S02]  /*0c50*/  IMAD.WIDE R18, R19, 0x4, R8.reuse ;  /* 0x0000000413127825 */ /* 0x108fe400078e0208 */
[----:B------:R-:W2:Y:S02]  /*0c60*/  LDG.E R16, desc[UR4][R16.64] ;  /* 0x0000000410107981 */ /* 0x000ea4000c1e1900 */
[----:B----4-:R-:W-:Y:S02]  /*0c70*/  IMAD.WIDE R8, R7, 0x4, R8 ;  /* 0x0000000407087825 */ /* 0x010fe400078e0208 */
[----:B------:R-:W3:Y:S04]  /*0c80*/  LDG.E R18, desc[UR4][R18.64] ;  /* 0x0000000412127981 */ /* 0x000ee8000c1e1900 */
[----:B------:R-:W3:Y:S04]  /*0c90*/  LDG.E R7, desc[UR4][R10.64+0x8] ;  /* 0x000008040a077981 */ /* 0x000ee8000c1e1900 */
[----:B------:R-:W4:Y:S01]  /*0ca0*/  LDG.E R8, desc[UR4][R8.64] ;  /* 0x0000000408087981 */ /* 0x000f22000c1e1900 */
[----:B------:R-:W-:Y:S01]  /*0cb0*/  IADD3 R3, PT, PT, R3, 0x4, RZ ;  /* 0x0000000403037810 */ /* 0x000fe20007ffe0ff */
[----:B-----5:R-:W-:-:S04]  /*0cc0*/  FFMA R5, R5, R14, R6 ;  /* 0x0000000e05057223 */ /* 0x020fc80000000006 */
[----:B--2---:R-:W-:-:S04]  /*0cd0*/  FFMA R2, R2, R16, R5 ;  /* 0x0000001002027223 */ /* 0x004fc80000000005 */
[----:B---3--:R-:W-:-:S04]  /*0ce0*/  FFMA R2, R7, R18, R2 ;  /* 0x0000001207027223 */ /* 0x008fc80000000002 */
[----:B----4-:R-:W-:-:S07]  /*0cf0*/  FFMA R6, R13, R8, R2 ;  /* 0x000000080d067223 */ /* 0x010fce0000000002 */
.L_x_8:
[----:B------:R-:W-:Y:S05]  /*0d00*/  BSYNC.RECONVERGENT B1 ;  /* 0x0000000000017941 */ /* 0x000fea0003800200 */
.L_x_7:
[----:B------:R-:W-:Y:S05]  /*0d10*/  @!P1 BRA `(.L_x_1) ;  /* 0x00000000003c9947 */ /* 0x000fea0003800000 */
[----:B------:R-:W0:Y:S01]  /*0d20*/  LDC.64 R16, c[0x0][0x3a8] ;  /* 0x0000ea00ff107b82 */ /* 0x000e220000000a00 */
[----:B------:R-:W-:-:S07]  /*0d30*/  IADD3 R2, PT, PT, -R4, RZ, RZ ;  /* 0x000000ff04027210 */ /* 0x000fce0007ffe1ff */
[----:B------:R-:W1:Y:S08]  /*0d40*/  LDC.64 R14, c[0x0][0x380] ;  /* 0x0000e000ff0e7b82 */ /* 0x000e700000000a00 */
[----:B------:R-:W2:Y:S02]  /*0d50*/  LDC.64 R12, c[0x0][0x388] ;  /* 0x0000e200ff0c7b82 */ /* 0x000ea40000000a00 */
.L_x_9:
[----:B--2---:R-:W-:-:S06]  /*0d60*/  IMAD.WIDE R4, R3, 0x4, R12 ;  /* 0x0000000403047825 */ /* 0x004fcc00078e020c */
[----:B------:R-:W0:Y:S01]  /*0d70*/  LDG.E R5, desc[UR4][R4.64] ;  /* 0x0000000404057981 */ /* 0x000e22000c1e1900 */
[----:B-1----:R-:W-:-:S06]  /*0d80*/  IMAD.WIDE R8, R3, 0x4, R14 ;  /* 0x0000000403087825 */ /* 0x002fcc00078e020e */
[----:B------:R-:W2:Y:S01]  /*0d90*/  LDG.E R9, desc[UR4][R8.64] ;  /* 0x0000000408097981 */ /* 0x000ea2000c1e1900 */
[----:B------:R-:W-:Y:S01]  /*0da0*/  IADD3 R2, PT, PT, R2, 0x1, RZ ;  /* 0x0000000102027810 */ /* 0x000fe20007ffe0ff */
[----:B0-----:R-:W-:-:S06]  /*0db0*/  IMAD.WIDE R10, R5, 0x4, R16 ;  /* 0x00000004050a7825 */ /* 0x001fcc00078e0210 */
[----:B------:R-:W2:Y:S01]  /*0dc0*/  LDG.E R10, desc[UR4][R10.64] ;  /* 0x000000040a0a7981 */ /* 0x000ea2000c1e1900 */
[----:B------:R-:W-:Y:S02]  /*0dd0*/  ISETP.NE.AND P0, PT, R2, RZ, PT ;  /* 0x000000ff0200720c */ /* 0x000fe40003f05270 */
[----:B------:R-:W-:Y:S01]  /*0de0*/  IADD3 R3, PT, PT, R3, 0x1, RZ ;  /* 0x0000000103037810 */ /* 0x000fe20007ffe0ff */
[----:B--2---:R-:W-:-:S10]  /*0df0*/  FFMA R6, R9, R10, R6 ;  /* 0x0000000a09067223 */ /* 0x004fd40000000006 */
[----:B------:R-:W-:Y:S05]  /*0e00*/  @P0 BRA `(.L_x_9) ;  /* 0xfffffffc00d40947 */ /* 0x000fea000383ffff */
.L_x_1:
[----:B------:R-:W-:Y:S05]  /*0e10*/  BSYNC.RECONVERGENT B0 ;  /* 0x0000000000007941 */ /* 0x000fea0003800200 */
.L_x_0:
[----:B------:R-:W0:Y:S02]  /*0e20*/  LDC.64 R2, c[0x0][0x3b0] ;  /* 0x0000ec00ff027b82 */ /* 0x000e240000000a00 */
[----:B0-----:R-:W-:-:S05]  /*0e30*/  IMAD.WIDE R2, R0, 0x4, R2 ;  /* 0x0000000400027825 */ /* 0x001fca00078e0202 */
[----:B------:R-:W-:Y:S01]  /*0e40*/  STG.E desc[UR4][R2.64], R6 ;  /* 0x0000000602007986 */ /* 0x000fe2000c101904 */
[----:B------:R-:W-:Y:S05]  /*0e50*/  EXIT ;  /* 0x000000000000794d */ /* 0x000fea0003800000 */
.L_x_10:
[----:B------:R-:W-:-:S00]  /*0e60*/  BRA `(.L_x_10) ;  /* 0xfffffffc00fc7947 */ /* 0x000fc0000383ffff */
[----:B------:R-:W-:-:S00]  /*0e70*/  NOP ;  /* 0x0000000000007918 */ /* 0x000fc00000000000 */
        /* <DEDUP_REMOVED lines=8> */
.L_x_11:


//--------------------- .nv.shared.reserved.0     --------------------------
	.section	.nv.shared.reserved.0,"aw",@nobits
	.weak		__nv_reservedSMEM_offset_0_alias
	.size		__nv_reservedSMEM_offset_0_alias, 0, 64
	.other		__nv_reservedSMEM_offset_0_alias,@"STO_CUDA_RESERVED_SHARED STV_DEFAULT"
__nv_reservedSMEM_offset_0_alias:
	.zero		0
	.zero		64


//--------------------- .nv.constant0._Z10spmv_naive10csr_matrixPfS0_ --------------------------
	.section	.nv.constant0._Z10spmv_naive10csr_matrixPfS0_,"a",@progbits
	.sectionflags	@""
	.align	4
.nv.constant0._Z10spmv_naive10csr_matrixPfS0_:
	.zero		952


//--------------------- SYMBOLS --------------------------

	.type		.nv.reservedSmem.offset0,@object
	.size		.nv.reservedSmem.offset0,0x4
